	.headerflags	@"EF_CUDA_TEXMODE_UNIFIED EF_CUDA_64BIT_ADDRESS EF_CUDA_ACCELERATORS EF_CUDA_SM90 EF_CUDA_VIRTUAL_SM(EF_CUDA_SM90)"
	.elftype	@"ET_EXEC"


//--------------------- .nv.info                  --------------------------
	.section	.nv.info,"",@"SHT_CUDA_INFO"
	.align	4


	//----- nvinfo : EIATTR_REGCOUNT
	.align		4
        /*0000*/ 	.byte	0x04, 0x2f
        /*0002*/ 	.short	(.L_3 - .L_2)
	.align		4
.L_2:
        /*0004*/ 	.word	index@(triton_poi_fused__native_batch_norm_legit_no_training_add_relu_24)
        /*0008*/ 	.word	0x0000001c


	//----- nvinfo : EIATTR_MIN_STACK_SIZE
	.align		4
.L_3:
        /*000c*/ 	.byte	0x04, 0x12
        /*000e*/ 	.short	(.L_5 - .L_4)
	.align		4
.L_4:
        /*0010*/ 	.word	index@(triton_poi_fused__native_batch_norm_legit_no_training_add_relu_24)
        /*0014*/ 	.word	0x00000000


	//----- nvinfo : EIATTR_FRAME_SIZE
	.align		4
.L_5:
        /*0018*/ 	.byte	0x04, 0x11
        /*001a*/ 	.short	(.L_7 - .L_6)
	.align		4
.L_6:
        /*001c*/ 	.word	index@(triton_poi_fused__native_batch_norm_legit_no_training_add_relu_24)
        /*0020*/ 	.word	0x00000000


	//----- nvinfo : EIATTR_MIN_STACK_SIZE
	.align		4
.L_7:
        /*0024*/ 	.byte	0x04, 0x12
        /*0026*/ 	.short	(.L_9 - .L_8)
	.align		4
.L_8:
        /*0028*/ 	.word	index@(triton_poi_fused__native_batch_norm_legit_no_training_add_relu_24)
        /*002c*/ 	.word	0x00000000
.L_9:


//--------------------- .nv.info.triton_poi_fused__native_batch_norm_legit_no_training_add_relu_24 --------------------------
	.section	.nv.info.triton_poi_fused__native_batch_norm_legit_no_training_add_relu_24,"",@"SHT_CUDA_INFO"
	.sectionflags	@""
	.align	4


	//----- nvinfo : EIATTR_CUDA_API_VERSION
	.align		4
        /*0000*/ 	.byte	0x04, 0x37
        /*0002*/ 	.short	(.L_11 - .L_10)
.L_10:
        /*0004*/ 	.word	0x0000007c


	//----- nvinfo : EIATTR_KPARAM_INFO
	.align		4
.L_11:
        /*0008*/ 	.byte	0x04, 0x17
        /*000a*/ 	.short	(.L_13 - .L_12)
.L_12:
        /*000c*/ 	.word	0x00000000
        /*0010*/ 	.short	0x000b
        /*0012*/ 	.short	0x0058
        /*0014*/ 	.byte	0x00, 0xf0, 0x11, 0x00


	//----- nvinfo : EIATTR_KPARAM_INFO
	.align		4
.L_13:
        /*0018*/ 	.byte	0x04, 0x17
        /*001a*/ 	.short	(.L_15 - .L_14)
.L_14:
        /*001c*/ 	.word	0x00000000
        /*0020*/ 	.short	0x000a
        /*0022*/ 	.short	0x0050
        /*0024*/ 	.byte	0x00, 0xf4, 0x21, 0x00


	//----- nvinfo : EIATTR_KPARAM_INFO
	.align		4
.L_15:
        /*0028*/ 	.byte	0x04, 0x17
        /*002a*/ 	.short	(.L_17 - .L_16)
.L_16:
        /*002c*/ 	.word	0x00000000
        /*0030*/ 	.short	0x0009
        /*0032*/ 	.short	0x0048
        /*0034*/ 	.byte	0x00, 0xf4, 0x21, 0x00


	//----- nvinfo : EIATTR_KPARAM_INFO
	.align		4
.L_17:
        /*0038*/ 	.byte	0x04, 0x17
        /*003a*/ 	.short	(.L_19 - .L_18)
.L_18:
        /*003c*/ 	.word	0x00000000
        /*0040*/ 	.short	0x0008
        /*0042*/ 	.short	0x0040
        /*0044*/ 	.byte	0x00, 0xf4, 0x21, 0x00


	//----- nvinfo : EIATTR_KPARAM_INFO
	.align		4
.L_19:
        /*0048*/ 	.byte	0x04, 0x17
        /*004a*/ 	.short	(.L_21 - .L_20)
.L_20:
        /*004c*/ 	.word	0x00000000
        /*0050*/ 	.short	0x0007
        /*0052*/ 	.short	0x0038
        /*0054*/ 	.byte	0x00, 0xf4, 0x21, 0x00


	//----- nvinfo : EIATTR_KPARAM_INFO
	.align		4
.L_21:
        /*0058*/ 	.byte	0x04, 0x17
        /*005a*/ 	.short	(.L_23 - .L_22)
.L_22:
        /*005c*/ 	.word	0x00000000
        /*0060*/ 	.short	0x0006
        /*0062*/ 	.short	0x0030
        /*0064*/ 	.byte	0x00, 0xf4, 0x21, 0x00


	//----- nvinfo : EIATTR_KPARAM_INFO
	.align		4
.L_23:
        /*0068*/ 	.byte	0x04, 0x17
        /*006a*/ 	.short	(.L_25 - .L_24)
.L_24:
        /*006c*/ 	.word	0x00000000
        /*0070*/ 	.short	0x0005
        /*0072*/ 	.short	0x0028
        /*0074*/ 	.byte	0x00, 0xf4, 0x21, 0x00


	//----- nvinfo : EIATTR_KPARAM_INFO
	.align		4
.L_25:
        /*0078*/ 	.byte	0x04, 0x17
        /*007a*/ 	.short	(.L_27 - .L_26)
.L_26:
        /*007c*/ 	.word	0x00000000
        /*0080*/ 	.short	0x0004
        /*0082*/ 	.short	0x0020
        /*0084*/ 	.byte	0x00, 0xf4, 0x21, 0x00


	//----- nvinfo : EIATTR_KPARAM_INFO
	.align		4
.L_27:
        /*0088*/ 	.byte	0x04, 0x17
        /*008a*/ 	.short	(.L_29 - .L_28)
.L_28:
        /*008c*/ 	.word	0x00000000
        /*0090*/ 	.short	0x0003
        /*0092*/ 	.short	0x0018
        /*0094*/ 	.byte	0x00, 0xf4, 0x21, 0x00


	//----- nvinfo : EIATTR_KPARAM_INFO
	.align		4
.L_29:
        /*0098*/ 	.byte	0x04, 0x17
        /*009a*/ 	.short	(.L_31 - .L_30)
.L_30:
        /*009c*/ 	.word	0x00000000
        /*00a0*/ 	.short	0x0002
        /*00a2*/ 	.short	0x0010
        /*00a4*/ 	.byte	0x00, 0xf4, 0x21, 0x00


	//----- nvinfo : EIATTR_KPARAM_INFO
	.align		4
.L_31:
        /*00a8*/ 	.byte	0x04, 0x17
        /*00aa*/ 	.short	(.L_33 - .L_32)
.L_32:
        /*00ac*/ 	.word	0x00000000
        /*00b0*/ 	.short	0x0001
        /*00b2*/ 	.short	0x0008
        /*00b4*/ 	.byte	0x00, 0xf4, 0x21, 0x00


	//----- nvinfo : EIATTR_KPARAM_INFO
	.align		4
.L_33:
        /*00b8*/ 	.byte	0x04, 0x17
        /*00ba*/ 	.short	(.L_35 - .L_34)
.L_34:
        /*00bc*/ 	.word	0x00000000
        /*00c0*/ 	.short	0x0000
        /*00c2*/ 	.short	0x0000
        /*00c4*/ 	.byte	0x00, 0xf4, 0x21, 0x00


	//----- nvinfo : EIATTR_SPARSE_MMA_MASK
	.align		4
.L_35:
        /*00c8*/ 	.byte	0x03, 0x50
        /*00ca*/ 	.short	0x0000


	//----- nvinfo : EIATTR_MAXREG_COUNT
	.align		4
        /*00cc*/ 	.byte	0x03, 0x1b
        /*00ce*/ 	.short	0x00ff


	//----- nvinfo : EIATTR_EXIT_INSTR_OFFSETS
	.align		4
        /*00d0*/ 	.byte	0x04, 0x1c
        /*00d2*/ 	.short	(.L_37 - .L_36)


	//   ....[0]....
.L_36:
        /*00d4*/ 	.word	0x000004a0


	//----- nvinfo : EIATTR_REQNTID
	.align		4
.L_37:
        /*00d8*/ 	.byte	0x04, 0x10
        /*00da*/ 	.short	(.L_39 - .L_38)
.L_38:
        /*00dc*/ 	.word	0x00000080
        /*00e0*/ 	.word	0x00000001
        /*00e4*/ 	.word	0x00000001


	//----- nvinfo : EIATTR_CBANK_PARAM_SIZE
	.align		4
.L_39:
        /*00e8*/ 	.byte	0x03, 0x19
        /*00ea*/ 	.short	0x005c


	//----- nvinfo : EIATTR_PARAM_CBANK
	.align		4
        /*00ec*/ 	.byte	0x04, 0x0a
        /*00ee*/ 	.short	(.L_41 - .L_40)
	.align		4
.L_40:
        /*00f0*/ 	.word	index@(.nv.constant0.triton_poi_fused__native_batch_norm_legit_no_training_add_relu_24)
        /*00f4*/ 	.short	0x0210
        /*00f6*/ 	.short	0x005c


	//----- nvinfo : EIATTR_SW_WAR
	.align		4
.L_41:
        /*00f8*/ 	.byte	0x04, 0x36
        /*00fa*/ 	.short	(.L_43 - .L_42)
.L_42:
        /*00fc*/ 	.word	0x00000008
.L_43:


//--------------------- .nv.callgraph             --------------------------
	.section	.nv.callgraph,"",@"SHT_CUDA_CALLGRAPH"
	.align	4
	.sectionentsize	8
	.align		4
        /*0000*/ 	.word	0x00000000
	.align		4
        /*0004*/ 	.word	0xffffffff
	.align		4
        /*0008*/ 	.word	0x00000000
	.align		4
        /*000c*/ 	.word	0xfffffffe
	.align		4
        /*0010*/ 	.word	0x00000000
	.align		4
        /*0014*/ 	.word	0xfffffffd
	.align		4
        /*0018*/ 	.word	0x00000000
	.align		4
        /*001c*/ 	.word	0xfffffffc


//--------------------- .nv.constant4             --------------------------
	.section	.nv.constant4,"a",@progbits
	.align	8
	.align		8
.nv.constant4:
        /*0000*/ 	.dword	_$_str
	.align		8
        /*0008*/ 	.dword	_$_str_$_2


//--------------------- .text.triton_poi_fused__native_batch_norm_legit_no_training_add_relu_24 --------------------------
	.section	.text.triton_poi_fused__native_batch_norm_legit_no_training_add_relu_24,"ax",@progbits
	.align	128
        .global         triton_poi_fused__native_batch_norm_legit_no_training_add_relu_24
        .type           triton_poi_fused__native_batch_norm_legit_no_training_add_relu_24,@function
        .size           triton_poi_fused__native_batch_norm_legit_no_training_add_relu_24,(.L_x_1 - triton_poi_fused__native_batch_norm_legit_no_training_add_relu_24)
        .other          triton_poi_fused__native_batch_norm_legit_no_training_add_relu_24,@"STO_CUDA_ENTRY STV_DEFAULT"
triton_poi_fused__native_batch_norm_legit_no_training_add_relu_24:
.text.triton_poi_fused__native_batch_norm_legit_no_training_add_relu_24:
[----:B------:R-:W-:Y:S01]  /*0000*/  LDC R1, c[0x0][0x28] ;  /* 0x00000a00ff017b82 */ /* 0x000fe20000000800 */
[----:B------:R-:W1:Y:S07]  /*0010*/  S2R R10, SR_TID.X ;  /* 0x00000000000a7919 */ /* 0x000e6e0000002100 */
[----:B------:R-:W2:Y:S01]  /*0020*/  LDC.64 R14, c[0x0][0x228] ;  /* 0x00008a00ff0e7b82 */ /* 0x000ea20000000a00 */
[----:B------:R-:W-:Y:S01]  /*0030*/  ULDC.64 UR4, c[0x0][0x208] ;  /* 0x0000820000047ab9 */ /* 0x000fe20000000a00 */
[----:B------:R-:W3:Y:S06]  /*0040*/  S2R R3, SR_CTAID.X ;  /* 0x0000000000037919 */ /* 0x000eec0000002500 */
[----:B------:R-:W4:Y:S08]  /*0050*/  LDC.64 R22, c[0x0][0x250] ;  /* 0x00009400ff167b82 */ /* 0x000f300000000a00 */
[----:B------:R-:W5:Y:S08]  /*0060*/  LDC.64 R18, c[0x0][0x248] ;  /* 0x00009200ff127b82 */ /* 0x000f700000000a00 */
[----:B------:R-:W5:Y:S01]  /*0070*/  LDC.64 R24, c[0x0][0x218] ;  /* 0x00008600ff187b82 */ /* 0x000f620000000a00 */
[----:B-1----:R-:W-:-:S07]  /*0080*/  LOP3.LUT R10, R10, 0x7f, RZ, 0xc0, !PT ;  /* 0x0000007f0a0a7812 */ /* 0x002fce00078ec0ff */
[----:B------:R-:W1:Y:S01]  /*0090*/  LDC.64 R16, c[0x0][0x220] ;  /* 0x00008800ff107b82 */ /* 0x000e620000000a00 */
[----:B---3--:R-:W-:Y:S02]  /*00a0*/  SHF.R.S32.HI R0, RZ, 0x18, R3 ;  /* 0x00000018ff007819 */ /* 0x008fe40000011403 */
[----:B------:R-:W-:Y:S02]  /*00b0*/  LEA R10, R3, R10, 0x7 ;  /* 0x0000000a030a7211 */ /* 0x000fe400078e38ff */
[----:B------:R-:W-:-:S03]  /*00c0*/  SGXT R3, R0, 0x1 ;  /* 0x000000010003781a */ /* 0x000fc60000000200 */
[----:B------:R-:W3:Y:S01]  /*00d0*/  LDC.64 R20, c[0x0][0x240] ;  /* 0x00009000ff147b82 */ /* 0x000ee20000000a00 */
[----:B------:R-:W-:-:S04]  /*00e0*/  LEA.HI R3, R3, R10, RZ, 0x9 ;  /* 0x0000000a03037211 */ /* 0x000fc800078f48ff */
[----:B------:R-:W-:-:S03]  /*00f0*/  LOP3.LUT R3, R3, 0xfffffe00, RZ, 0xc0, !PT ;  /* 0xfffffe0003037812 */ /* 0x000fc600078ec0ff */
[----:B------:R-:W3:Y:S01]  /*0100*/  LDC.64 R8, c[0x0][0x230] ;  /* 0x00008c00ff087b82 */ /* 0x000ee20000000a00 */
[----:B------:R-:W-:-:S05]  /*0110*/  IADD3 R13, R10, -R3, RZ ;  /* 0x800000030a0d7210 */ /* 0x000fca0007ffe0ff */
[C---:B--2---:R-:W-:Y:S02]  /*0120*/  IMAD.WIDE R14, R13.reuse, 0x4, R14 ;  /* 0x000000040d0e7825 */ /* 0x044fe400078e020e */
[----:B------:R-:W2:Y:S02]  /*0130*/  LDC.64 R6, c[0x0][0x238] ;  /* 0x00008e00ff067b82 */ /* 0x000ea40000000a00 */
[C---:B----4-:R-:W-:Y:S01]  /*0140*/  IMAD.WIDE R22, R13.reuse, 0x4, R22 ;  /* 0x000000040d167825 */ /* 0x050fe200078e0216 */
[----:B------:R4:W2:Y:S04]  /*0150*/  LDG.E.EL R0, desc[UR4][R14.64] ;  /* 0x000000040e007981 */ /* 0x0008a8000c2e1900 */
[----:B------:R-:W2:Y:S01]  /*0160*/  LDG.E.EL R11, desc[UR4][R22.64] ;  /* 0x00000004160b7981 */ /* 0x000ea2000c2e1900 */
[----:B------:R-:W2:Y:S01]  /*0170*/  LDC.64 R4, c[0x0][0x258] ;  /* 0x00009600ff047b82 */ /* 0x000ea20000000a00 */
[----:B-----5:R-:W-:-:S04]  /*0180*/  IMAD.WIDE R18, R13, 0x4, R18 ;  /* 0x000000040d127825 */ /* 0x020fc800078e0212 */
[C---:B0---4-:R-:W-:Y:S02]  /*0190*/  IMAD.WIDE R14, R10.reuse, 0x4, R24 ;  /* 0x000000040a0e7825 */ /* 0x051fe400078e0218 */
[----:B------:R-:W4:Y:S01]  /*01a0*/  LDG.E.EL R19, desc[UR4][R18.64] ;  /* 0x0000000412137981 */ /* 0x000f22000c2e1900 */
[----:B------:R-:W0:Y:S01]  /*01b0*/  LDC.64 R2, c[0x0][0x260] ;  /* 0x00009800ff027b82 */ /* 0x000e220000000a00 */
[C---:B-1----:R-:W-:Y:S02]  /*01c0*/  IMAD.WIDE R16, R13.reuse, 0x4, R16 ;  /* 0x000000040d107825 */ /* 0x042fe400078e0210 */
[----:B------:R-:W5:Y:S02]  /*01d0*/  LDG.E R14, desc[UR4][R14.64] ;  /* 0x000000040e0e7981 */ /* 0x000f64000c1e1900 */
[----:B---3--:R-:W-:Y:S02]  /*01e0*/  IMAD.WIDE R20, R10, 0x4, R20 ;  /* 0x000000040a147825 */ /* 0x008fe400078e0214 */
[----:B------:R-:W5:Y:S02]  /*01f0*/  LDG.E.EL R17, desc[UR4][R16.64] ;  /* 0x0000000410117981 */ /* 0x000f64000c2e1900 */
[----:B------:R-:W-:-:S02]  /*0200*/  IMAD.WIDE R8, R13, 0x4, R8 ;  /* 0x000000040d087825 */ /* 0x000fc400078e0208 */
[----:B------:R-:W4:Y:S02]  /*0210*/  LDG.E R12, desc[UR4][R20.64] ;  /* 0x00000004140c7981 */ /* 0x000f24000c1e1900 */
[C---:B--2---:R-:W-:Y:S02]  /*0220*/  IMAD.WIDE R6, R13.reuse, 0x4, R6 ;  /* 0x000000040d067825 */ /* 0x044fe400078e0206 */
[----:B------:R-:W2:Y:S02]  /*0230*/  LDG.E.EL R8, desc[UR4][R8.64] ;  /* 0x0000000408087981 */ /* 0x000ea4000c2e1900 */
[C---:B------:R-:W-:Y:S02]  /*0240*/  IMAD.WIDE R4, R13.reuse, 0x4, R4 ;  /* 0x000000040d047825 */ /* 0x040fe400078e0204 */
[----:B------:R-:W2:Y:S04]  /*0250*/  LDG.E.EL R7, desc[UR4][R6.64] ;  /* 0x0000000406077981 */ /* 0x000ea8000c2e1900 */
[----:B------:R1:W3:Y:S01]  /*0260*/  LDG.E.EL R4, desc[UR4][R4.64] ;  /* 0x0000000404047981 */ /* 0x0002e2000c2e1900 */
[----:B0-----:R-:W-:-:S05]  /*0270*/  IMAD.WIDE R2, R13, 0x4, R2 ;  /* 0x000000040d027825 */ /* 0x001fca00078e0202 */
[----:B------:R0:W3:Y:S01]  /*0280*/  LDG.E.EL R13, desc[UR4][R2.64] ;  /* 0x00000004020d7981 */ /* 0x0000e2000c2e1900 */
[----:B-1----:R-:W-:Y:S01]  /*0290*/  HFMA2.MMA R5, -RZ, RZ, 1.625, 0 ;  /* 0x3e800000ff057435 */ /* 0x002fe200000001ff */
[----:B0-----:R-:W0:Y:S02]  /*02a0*/  LDC.64 R2, c[0x0][0x210] ;  /* 0x00008400ff027b82 */ /* 0x001e240000000a00 */
[----:B0-----:R-:W-:-:S04]  /*02b0*/  IMAD.WIDE R2, R10, 0x4, R2 ;  /* 0x000000040a027825 */ /* 0x001fc800078e0202 */
[----:B------:R-:W-:Y:S01]  /*02c0*/  FADD R0, R0, 9.9999997473787516356e-06 ;  /* 0x3727c5ac00007421 */ /* 0x000fe20000000000 */
[----:B------:R-:W-:-:S03]  /*02d0*/  FADD R11, R11, 9.9999997473787516356e-06 ;  /* 0x3727c5ac0b0b7421 */ /* 0x000fc60000000000 */
[----:B------:R-:W0:Y:S08]  /*02e0*/  MUFU.SQRT R15, R0 ;  /* 0x00000000000f7308 */ /* 0x000e300000002000 */
[----:B------:R-:W1:Y:S01]  /*02f0*/  MUFU.SQRT R16, R11 ;  /* 0x0000000b00107308 */ /* 0x000e620000002000 */
[C---:B0-----:R-:W-:Y:S02]  /*0300*/  FSETP.GT.AND P0, PT, R15.reuse, 8.50705917302346158658e+37, PT ;  /* 0x7e8000000f00780b */ /* 0x041fe40003f04000 */
[----:B------:R-:W-:-:S02]  /*0310*/  FSETP.GEU.AND P2, PT, R15, 1.175494350822287508e-38, PT ;  /* 0x008000000f00780b */ /* 0x000fc40003f4e000 */
[C---:B-1----:R-:W-:Y:S02]  /*0320*/  FSETP.GT.AND P1, PT, R16.reuse, 8.50705917302346158658e+37, PT ;  /* 0x7e8000001000780b */ /* 0x042fe40003f24000 */
[----:B------:R-:W-:-:S07]  /*0330*/  FSETP.GEU.AND P3, PT, R16, 1.175494350822287508e-38, PT ;  /* 0x008000001000780b */ /* 0x000fce0003f6e000 */
[----:B------:R-:W-:-:S04]  /*0340*/  @P0 FMUL R15, R15, 0.25 ;  /* 0x3e8000000f0f0820 */ /* 0x000fc80000400000 */
[----:B------:R-:W-:Y:S01]  /*0350*/  @!P2 FMUL R15, R15, 16777216 ;  /* 0x4b8000000f0fa820 */ /* 0x000fe20000400000 */
[----:B------:R-:W-:-:S04]  /*0360*/  @P1 FMUL R16, R16, 0.25 ;  /* 0x3e80000010101820 */ /* 0x000fc80000400000 */
[----:B------:R-:W-:Y:S01]  /*0370*/  @!P3 FMUL R16, R16, 16777216 ;  /* 0x4b8000001010b820 */ /* 0x000fe20000400000 */
[----:B------:R-:W0:Y:S01]  /*0380*/  MUFU.RCP R15, R15 ;  /* 0x0000000f000f7308 */ /* 0x000e220000001000 */
[----:B------:R-:W-:-:S07]  /*0390*/  FSEL R0, R5, 1, P0 ;  /* 0x3f80000005007808 */ /* 0x000fce0000000000 */
[----:B------:R-:W1:Y:S01]  /*03a0*/  MUFU.RCP R16, R16 ;  /* 0x0000001000107308 */ /* 0x000e620000001000 */
[----:B------:R-:W-:Y:S01]  /*03b0*/  FSEL R5, R5, 1, P1 ;  /* 0x3f80000005057808 */ /* 0x000fe20000800000 */
[----:B------:R-:W-:-:S04]  /*03c0*/  @!P2 FMUL R0, R0, 16777216 ;  /* 0x4b8000000000a820 */ /* 0x000fc80000400000 */
[----:B------:R-:W-:Y:S01]  /*03d0*/  @!P3 FMUL R5, R5, 16777216 ;  /* 0x4b8000000505b820 */ /* 0x000fe20000400000 */
[----:B----4-:R-:W-:Y:S01]  /*03e0*/  FADD R12, R12, -R19 ;  /* 0x800000130c0c7221 */ /* 0x010fe20000000000 */
[----:B0-----:R-:W-:Y:S01]  /*03f0*/  FMUL R0, R15, R0 ;  /* 0x000000000f007220 */ /* 0x001fe20000400000 */
[----:B-----5:R-:W-:Y:S01]  /*0400*/  FADD R17, R14, -R17 ;  /* 0x800000110e117221 */ /* 0x020fe20000000000 */
[----:B-1----:R-:W-:-:S03]  /*0410*/  FMUL R5, R16, R5 ;  /* 0x0000000510057220 */ /* 0x002fc60000400000 */
[----:B------:R-:W-:Y:S01]  /*0420*/  FMUL R0, R0, R17 ;  /* 0x0000001100007220 */ /* 0x000fe20000400000 */
[----:B------:R-:W-:-:S03]  /*0430*/  FMUL R5, R5, R12 ;  /* 0x0000000c05057220 */ /* 0x000fc60000400000 */
[----:B--2---:R-:W-:Y:S01]  /*0440*/  FFMA R0, R8, R0, R7 ;  /* 0x0000000008007223 */ /* 0x004fe20000000007 */
[----:B---3--:R-:W-:-:S04]  /*0450*/  FFMA R5, R4, R5, R13 ;  /* 0x0000000504057223 */ /* 0x008fc8000000000d */
[C---:B------:R-:W-:Y:S01]  /*0460*/  FADD R4, R0.reuse, R5 ;  /* 0x0000000500047221 */ /* 0x040fe20000000000 */
[----:B------:R-:W-:-:S04]  /*0470*/  FSETP.GEU.AND P0, PT, R0, -R5, PT ;  /* 0x800000050000720b */ /* 0x000fc80003f0e000 */
[----:B------:R-:W-:-:S05]  /*0480*/  FSEL R5, R4, RZ, P0 ;  /* 0x000000ff04057208 */ /* 0x000fca0000000000 */
[----:B------:R-:W-:Y:S01]  /*0490*/  STG.E desc[UR4][R2.64], R5 ;  /* 0x0000000502007986 */ /* 0x000fe2000c101904 */
[----:B------:R-:W-:Y:S05]  /*04a0*/  EXIT ;  /* 0x000000000000794d */ /* 0x000fea0003800000 */
.L_x_0:
[----:B------:R-:W-:-:S00]  /*04b0*/  BRA `(.L_x_0) ;  /* 0xfffffffc00fc7947 */ /* 0x000fc0000383ffff */
[----:B------:R-:W-:-:S00]  /*04c0*/  NOP ;  /* 0x0000000000007918 */ /* 0x000fc00000000000 */
        /* <DEDUP_REMOVED lines=11> */
.L_x_1:


//--------------------- .nv.global.init           --------------------------
	.section	.nv.global.init,"aw",@progbits
.nv.global.init:
	.type		_$_str,@object
	.size		_$_str,(_$_str_$_2 - _$_str)
_$_str:
        /*0000*/ 	.byte	0x5f, 0x5f, 0x43, 0x55, 0x44, 0x41, 0x5f, 0x46, 0x54, 0x5a, 0x00
	.type		_$_str_$_2,@object
	.size		_$_str_$_2,(.L_1 - _$_str_$_2)
_$_str_$_2:
        /*000b*/ 	.byte	0x5f, 0x5f, 0x43, 0x55, 0x44, 0x41, 0x5f, 0x50, 0x52, 0x45, 0x43, 0x5f, 0x53, 0x51, 0x52, 0x54
        /*001b*/ 	.byte	0x00
.L_1:


//--------------------- .nv.constant0.triton_poi_fused__native_batch_norm_legit_no_training_add_relu_24 --------------------------
	.section	.nv.constant0.triton_poi_fused__native_batch_norm_legit_no_training_add_relu_24,"a",@progbits
	.sectionflags	@""
	.align	4
.nv.constant0.triton_poi_fused__native_batch_norm_legit_no_training_add_relu_24:
	.zero		620
